//
// Generated by NVIDIA NVVM Compiler
//
// Compiler Build ID: CL-36424714
// Cuda compilation tools, release 13.0, V13.0.88
// Based on NVVM 20.0.0
//

.version 9.0
.target sm_100
.address_size 64

	// .globl	_Z8oneDconvPiS_S_ii

.visible .entry _Z8oneDconvPiS_S_ii(
	.param .u64 .ptr .align 1 _Z8oneDconvPiS_S_ii_param_0,
	.param .u64 .ptr .align 1 _Z8oneDconvPiS_S_ii_param_1,
	.param .u64 .ptr .align 1 _Z8oneDconvPiS_S_ii_param_2,
	.param .u32 _Z8oneDconvPiS_S_ii_param_3,
	.param .u32 _Z8oneDconvPiS_S_ii_param_4
)
{
	.reg .pred 	%p<56>;
	.reg .b32 	%r<136>;
	.reg .b64 	%rd<47>;

	ld.param.u64 	%rd7, [_Z8oneDconvPiS_S_ii_param_0];
	ld.param.u64 	%rd8, [_Z8oneDconvPiS_S_ii_param_1];
	ld.param.u64 	%rd6, [_Z8oneDconvPiS_S_ii_param_2];
	ld.param.u32 	%r65, [_Z8oneDconvPiS_S_ii_param_3];
	ld.param.u32 	%r66, [_Z8oneDconvPiS_S_ii_param_4];
	cvta.to.global.u64 	%rd1, %rd8;
	cvta.to.global.u64 	%rd2, %rd7;
	mov.u32 	%r67, %ctaid.x;
	mov.u32 	%r68, %ntid.x;
	mov.u32 	%r69, %tid.x;
	mad.lo.s32 	%r1, %r67, %r68, %r69;
	setp.ge.s32 	%p1, %r1, %r65;
	@%p1 bra 	$L__BB0_43;
	setp.lt.s32 	%p2, %r66, 1;
	mov.b32 	%r112, 0;
	@%p2 bra 	$L__BB0_42;
	shr.u32 	%r73, %r66, 31;
	add.s32 	%r74, %r66, %r73;
	shr.s32 	%r75, %r74, 1;
	sub.s32 	%r2, %r1, %r75;
	and.b32  	%r3, %r66, 7;
	setp.lt.u32 	%p3, %r66, 8;
	mov.b32 	%r128, 0;
	mov.u32 	%r112, %r128;
	@%p3 bra 	$L__BB0_21;
	and.b32  	%r128, %r66, 2147483640;
	mov.b32 	%r110, 0;
	mov.u32 	%r112, %r110;
$L__BB0_4:
	.pragma "nounroll";
	add.s32 	%r7, %r2, %r110;
	setp.lt.s32 	%p4, %r7, 0;
	setp.gt.s32 	%p5, %r7, %r65;
	mul.wide.u32 	%rd9, %r110, 4;
	add.s64 	%rd3, %rd1, %rd9;
	or.pred  	%p6, %p4, %p5;
	@%p6 bra 	$L__BB0_6;
	mul.wide.u32 	%rd10, %r7, 4;
	add.s64 	%rd11, %rd2, %rd10;
	ld.global.u32 	%r77, [%rd11];
	ld.global.u32 	%r78, [%rd3];
	mad.lo.s32 	%r112, %r78, %r77, %r112;
$L__BB0_6:
	add.s32 	%r10, %r7, 1;
	setp.lt.s32 	%p7, %r10, 0;
	setp.gt.s32 	%p8, %r10, %r65;
	or.pred  	%p9, %p7, %p8;
	@%p9 bra 	$L__BB0_8;
	mul.wide.u32 	%rd12, %r10, 4;
	add.s64 	%rd13, %rd2, %rd12;
	ld.global.u32 	%r79, [%rd13];
	ld.global.u32 	%r80, [%rd3+4];
	mad.lo.s32 	%r112, %r80, %r79, %r112;
$L__BB0_8:
	add.s32 	%r13, %r7, 2;
	setp.lt.s32 	%p10, %r13, 0;
	setp.gt.s32 	%p11, %r13, %r65;
	or.pred  	%p12, %p10, %p11;
	@%p12 bra 	$L__BB0_10;
	mul.wide.u32 	%rd14, %r13, 4;
	add.s64 	%rd15, %rd2, %rd14;
	ld.global.u32 	%r81, [%rd15];
	ld.global.u32 	%r82, [%rd3+8];
	mad.lo.s32 	%r112, %r82, %r81, %r112;
$L__BB0_10:
	add.s32 	%r16, %r7, 3;
	setp.lt.s32 	%p13, %r16, 0;
	setp.gt.s32 	%p14, %r16, %r65;
	or.pred  	%p15, %p13, %p14;
	@%p15 bra 	$L__BB0_12;
	mul.wide.u32 	%rd16, %r16, 4;
	add.s64 	%rd17, %rd2, %rd16;
	ld.global.u32 	%r83, [%rd17];
	ld.global.u32 	%r84, [%rd3+12];
	mad.lo.s32 	%r112, %r84, %r83, %r112;
$L__BB0_12:
	add.s32 	%r19, %r7, 4;
	setp.lt.s32 	%p16, %r19, 0;
	setp.gt.s32 	%p17, %r19, %r65;
	or.pred  	%p18, %p16, %p17;
	@%p18 bra 	$L__BB0_14;
	mul.wide.u32 	%rd18, %r19, 4;
	add.s64 	%rd19, %rd2, %rd18;
	ld.global.u32 	%r85, [%rd19];
	ld.global.u32 	%r86, [%rd3+16];
	mad.lo.s32 	%r112, %r86, %r85, %r112;
$L__BB0_14:
	add.s32 	%r22, %r7, 5;
	setp.lt.s32 	%p19, %r22, 0;
	setp.gt.s32 	%p20, %r22, %r65;
	or.pred  	%p21, %p19, %p20;
	@%p21 bra 	$L__BB0_16;
	mul.wide.u32 	%rd20, %r22, 4;
	add.s64 	%rd21, %rd2, %rd20;
	ld.global.u32 	%r87, [%rd21];
	ld.global.u32 	%r88, [%rd3+20];
	mad.lo.s32 	%r112, %r88, %r87, %r112;
$L__BB0_16:
	add.s32 	%r25, %r7, 6;
	setp.lt.s32 	%p22, %r25, 0;
	setp.gt.s32 	%p23, %r25, %r65;
	or.pred  	%p24, %p22, %p23;
	@%p24 bra 	$L__BB0_18;
	mul.wide.u32 	%rd22, %r25, 4;
	add.s64 	%rd23, %rd2, %rd22;
	ld.global.u32 	%r89, [%rd23];
	ld.global.u32 	%r90, [%rd3+24];
	mad.lo.s32 	%r112, %r90, %r89, %r112;
$L__BB0_18:
	add.s32 	%r28, %r7, 7;
	setp.lt.s32 	%p25, %r28, 0;
	setp.gt.s32 	%p26, %r28, %r65;
	or.pred  	%p27, %p25, %p26;
	@%p27 bra 	$L__BB0_20;
	mul.wide.u32 	%rd24, %r28, 4;
	add.s64 	%rd25, %rd2, %rd24;
	ld.global.u32 	%r91, [%rd25];
	ld.global.u32 	%r92, [%rd3+28];
	mad.lo.s32 	%r112, %r92, %r91, %r112;
$L__BB0_20:
	add.s32 	%r110, %r110, 8;
	setp.ne.s32 	%p28, %r110, %r128;
	@%p28 bra 	$L__BB0_4;
$L__BB0_21:
	setp.eq.s32 	%p29, %r3, 0;
	@%p29 bra 	$L__BB0_42;
	and.b32  	%r35, %r66, 3;
	setp.lt.u32 	%p30, %r3, 4;
	@%p30 bra 	$L__BB0_32;
	add.s32 	%r36, %r2, %r128;
	setp.lt.s32 	%p31, %r36, 0;
	setp.gt.s32 	%p32, %r36, %r65;
	mul.wide.u32 	%rd26, %r128, 4;
	add.s64 	%rd4, %rd1, %rd26;
	or.pred  	%p33, %p31, %p32;
	@%p33 bra 	$L__BB0_25;
	mul.wide.u32 	%rd27, %r36, 4;
	add.s64 	%rd28, %rd2, %rd27;
	ld.global.u32 	%r94, [%rd28];
	ld.global.u32 	%r95, [%rd4];
	mad.lo.s32 	%r112, %r95, %r94, %r112;
$L__BB0_25:
	add.s32 	%r39, %r36, 1;
	setp.lt.s32 	%p34, %r39, 0;
	setp.gt.s32 	%p35, %r39, %r65;
	or.pred  	%p36, %p34, %p35;
	@%p36 bra 	$L__BB0_27;
	mul.wide.u32 	%rd29, %r39, 4;
	add.s64 	%rd30, %rd2, %rd29;
	ld.global.u32 	%r96, [%rd30];
	ld.global.u32 	%r97, [%rd4+4];
	mad.lo.s32 	%r112, %r97, %r96, %r112;
$L__BB0_27:
	add.s32 	%r42, %r36, 2;
	setp.lt.s32 	%p37, %r42, 0;
	setp.gt.s32 	%p38, %r42, %r65;
	or.pred  	%p39, %p37, %p38;
	@%p39 bra 	$L__BB0_29;
	mul.wide.u32 	%rd31, %r42, 4;
	add.s64 	%rd32, %rd2, %rd31;
	ld.global.u32 	%r98, [%rd32];
	ld.global.u32 	%r99, [%rd4+8];
	mad.lo.s32 	%r112, %r99, %r98, %r112;
$L__BB0_29:
	add.s32 	%r45, %r36, 3;
	setp.lt.s32 	%p40, %r45, 0;
	setp.gt.s32 	%p41, %r45, %r65;
	or.pred  	%p42, %p40, %p41;
	@%p42 bra 	$L__BB0_31;
	mul.wide.u32 	%rd33, %r45, 4;
	add.s64 	%rd34, %rd2, %rd33;
	ld.global.u32 	%r100, [%rd34];
	ld.global.u32 	%r101, [%rd4+12];
	mad.lo.s32 	%r112, %r101, %r100, %r112;
$L__BB0_31:
	add.s32 	%r128, %r128, 4;
$L__BB0_32:
	setp.eq.s32 	%p43, %r35, 0;
	@%p43 bra 	$L__BB0_42;
	setp.eq.s32 	%p44, %r35, 1;
	@%p44 bra 	$L__BB0_39;
	add.s32 	%r52, %r2, %r128;
	setp.lt.s32 	%p45, %r52, 0;
	setp.gt.s32 	%p46, %r52, %r65;
	mul.wide.u32 	%rd35, %r128, 4;
	add.s64 	%rd5, %rd1, %rd35;
	or.pred  	%p47, %p45, %p46;
	@%p47 bra 	$L__BB0_36;
	mul.wide.u32 	%rd36, %r52, 4;
	add.s64 	%rd37, %rd2, %rd36;
	ld.global.u32 	%r103, [%rd37];
	ld.global.u32 	%r104, [%rd5];
	mad.lo.s32 	%r112, %r104, %r103, %r112;
$L__BB0_36:
	add.s32 	%r55, %r52, 1;
	setp.lt.s32 	%p48, %r55, 0;
	setp.gt.s32 	%p49, %r55, %r65;
	or.pred  	%p50, %p48, %p49;
	@%p50 bra 	$L__BB0_38;
	mul.wide.u32 	%rd38, %r55, 4;
	add.s64 	%rd39, %rd2, %rd38;
	ld.global.u32 	%r105, [%rd39];
	ld.global.u32 	%r106, [%rd5+4];
	mad.lo.s32 	%r112, %r106, %r105, %r112;
$L__BB0_38:
	add.s32 	%r128, %r128, 2;
$L__BB0_39:
	and.b32  	%r107, %r66, 1;
	setp.eq.b32 	%p51, %r107, 1;
	not.pred 	%p52, %p51;
	@%p52 bra 	$L__BB0_42;
	add.s32 	%r62, %r2, %r128;
	setp.lt.s32 	%p53, %r62, 0;
	setp.gt.s32 	%p54, %r62, %r65;
	or.pred  	%p55, %p53, %p54;
	@%p55 bra 	$L__BB0_42;
	mul.wide.u32 	%rd40, %r62, 4;
	add.s64 	%rd41, %rd2, %rd40;
	ld.global.u32 	%r108, [%rd41];
	mul.wide.u32 	%rd42, %r128, 4;
	add.s64 	%rd43, %rd1, %rd42;
	ld.global.u32 	%r109, [%rd43];
	mad.lo.s32 	%r112, %r109, %r108, %r112;
$L__BB0_42:
	cvta.to.global.u64 	%rd44, %rd6;
	mul.wide.s32 	%rd45, %r1, 4;
	add.s64 	%rd46, %rd44, %rd45;
	st.global.u32 	[%rd46], %r112;
$L__BB0_43:
	ret;

}


// ===== COMPILED SASS (sm_100) =====

	.target	sm_100

	.elftype	@"ET_EXEC"


//--------------------- .note.nv.tkinfo           --------------------------
	.section	.note.nv.tkinfo,"",@"SHT_NOTE"
	.sectionflags	@"SHF_NOTE_NV_TKINFO"
	.tkinfo
        /*0018*/ 	.word	0x00000002
        /*0030*/ 	.string	""
        /*0030*/ 	.string	"ptxas"
        /*0030*/ 	.string	"Cuda compilation tools, release 13.0, V13.0.88"
        /*0030*/ 	.string	"Build cuda_13.0.r13.0/compiler.36424714_0"
        /*0030*/ 	.string	"-arch sm_100 -m 64 "



//--------------------- .note.nv.cuinfo           --------------------------
	.section	.note.nv.cuinfo,"",@"SHT_NOTE"
	.sectionflags	@"SHF_NOTE_NV_CUINFO"
        /*0018*/ 	.short	0x0002
        /*001a*/ 	.short	0x0064
        /*001c*/ 	.short	0x0082
	.zero		2


//--------------------- .nv.info                  --------------------------
	.section	.nv.info,"",@"SHT_CUDA_INFO"
	.align	4


	//----- nvinfo : EIATTR_REGCOUNT
	.align		4
        /*0000*/ 	.byte	0x04, 0x2f
        /*0002*/ 	.short	(.L_1 - .L_0)
	.align		4
.L_0:
        /*0004*/ 	.word	index@(_Z8oneDconvPiS_S_ii)
        /*0008*/ 	.word	0x00000020


	//----- nvinfo : EIATTR_FRAME_SIZE
	.align		4
.L_1:
        /*000c*/ 	.byte	0x04, 0x11
        /*000e*/ 	.short	(.L_3 - .L_2)
	.align		4
.L_2:
        /*0010*/ 	.word	index@(_Z8oneDconvPiS_S_ii)
        /*0014*/ 	.word	0x00000000


	//----- nvinfo : EIATTR_MIN_STACK_SIZE
	.align		4
.L_3:
        /*0018*/ 	.byte	0x04, 0x12
        /*001a*/ 	.short	(.L_5 - .L_4)
	.align		4
.L_4:
        /*001c*/ 	.word	index@(_Z8oneDconvPiS_S_ii)
        /*0020*/ 	.word	0x00000000
.L_5:


//--------------------- .nv.compat                --------------------------
	.section	.nv.compat,"",@"SHT_CUDA_COMPAT_INFO"
	.align	4
        /*0000*/ 	.byte	0x02, 0x09, 0x00, 0x00, 0x02, 0x02, 0x01, 0x00, 0x02, 0x05, 0x05, 0x00, 0x03, 0x07, 0x01, 0x01
        /*0010*/ 	.byte	0x02, 0x03, 0x00, 0x00, 0x02, 0x06, 0x01, 0x00, 0x04, 0x0b, 0x08, 0x00, 0x09, 0x00, 0x00, 0x00
        /*0020*/ 	.byte	0x00, 0x00, 0x00, 0x00


//--------------------- .nv.info._Z8oneDconvPiS_S_ii --------------------------
	.section	.nv.info._Z8oneDconvPiS_S_ii,"",@"SHT_CUDA_INFO"
	.sectionflags	@""
	.align	4


	//----- nvinfo : EIATTR_CUDA_API_VERSION
	.align		4
        /*0000*/ 	.byte	0x04, 0x37
        /*0002*/ 	.short	(.L_7 - .L_6)
.L_6:
        /*0004*/ 	.word	0x00000082


	//----- nvinfo : EIATTR_KPARAM_INFO
	.align		4
.L_7:
        /*0008*/ 	.byte	0x04, 0x17
        /*000a*/ 	.short	(.L_9 - .L_8)
.L_8:
        /*000c*/ 	.word	0x00000000
        /*0010*/ 	.short	0x0004
        /*0012*/ 	.short	0x001c
        /*0014*/ 	.byte	0x00, 0xf0, 0x11, 0x00


	//----- nvinfo : EIATTR_KPARAM_INFO
	.align		4
.L_9:
        /*0018*/ 	.byte	0x04, 0x17
        /*001a*/ 	.short	(.L_11 - .L_10)
.L_10:
        /*001c*/ 	.word	0x00000000
        /*0020*/ 	.short	0x0003
        /*0022*/ 	.short	0x0018
        /*0024*/ 	.byte	0x00, 0xf0, 0x11, 0x00


	//----- nvinfo : EIATTR_KPARAM_INFO
	.align		4
.L_11:
        /*0028*/ 	.byte	0x04, 0x17
        /*002a*/ 	.short	(.L_13 - .L_12)
.L_12:
        /*002c*/ 	.word	0x00000000
        /*0030*/ 	.short	0x0002
        /*0032*/ 	.short	0x0010
        /*0034*/ 	.byte	0x00, 0xf5, 0x21, 0x00


	//----- nvinfo : EIATTR_KPARAM_INFO
	.align		4
.L_13:
        /*0038*/ 	.byte	0x04, 0x17
        /*003a*/ 	.short	(.L_15 - .L_14)
.L_14:
        /*003c*/ 	.word	0x00000000
        /*0040*/ 	.short	0x0001
        /*0042*/ 	.short	0x0008
        /*0044*/ 	.byte	0x00, 0xf5, 0x21, 0x00


	//----- nvinfo : EIATTR_KPARAM_INFO
	.align		4
.L_15:
        /*0048*/ 	.byte	0x04, 0x17
        /*004a*/ 	.short	(.L_17 - .L_16)
.L_16:
        /*004c*/ 	.word	0x00000000
        /*0050*/ 	.short	0x0000
        /*0052*/ 	.short	0x0000
        /*0054*/ 	.byte	0x00, 0xf5, 0x21, 0x00


	//----- nvinfo : EIATTR_SPARSE_MMA_MASK
	.align		4
.L_17:
        /*0058*/ 	.byte	0x03, 0x50
        /*005a*/ 	.short	0x0000


	//----- nvinfo : EIATTR_MAXREG_COUNT
	.align		4
        /*005c*/ 	.byte	0x03, 0x1b
        /*005e*/ 	.short	0x00ff


	//----- nvinfo : EIATTR_MERCURY_ISA_VERSION
	.align		4
        /*0060*/ 	.byte	0x03, 0x5f
        /*0062*/ 	.short	0x0101


	//----- nvinfo : EIATTR_VRC_CTA_INIT_COUNT
	.align		4
        /*0064*/ 	.byte	0x02, 0x4a
	.zero		1
	.zero		1


	//----- nvinfo : EIATTR_EXIT_INSTR_OFFSETS
	.align		4
        /*0068*/ 	.byte	0x04, 0x1c
        /*006a*/ 	.short	(.L_19 - .L_18)


	//   ....[0]....
.L_18:
        /*006c*/ 	.word	0x00000070


	//   ....[1]....
        /*0070*/ 	.word	0x00000b20


	//----- nvinfo : EIATTR_CRS_STACK_SIZE
	.align		4
.L_19:
        /*0074*/ 	.byte	0x04, 0x1e
        /*0076*/ 	.short	(.L_21 - .L_20)
.L_20:
        /*0078*/ 	.word	0x00000000


	//----- nvinfo : EIATTR_CBANK_PARAM_SIZE
	.align		4
.L_21:
        /*007c*/ 	.byte	0x03, 0x19
        /*007e*/ 	.short	0x0020


	//----- nvinfo : EIATTR_PARAM_CBANK
	.align		4
        /*0080*/ 	.byte	0x04, 0x0a
        /*0082*/ 	.short	(.L_23 - .L_22)
	.align		4
.L_22:
        /*0084*/ 	.word	index@(.nv.constant0._Z8oneDconvPiS_S_ii)
        /*0088*/ 	.short	0x0380
        /*008a*/ 	.short	0x0020


	//----- nvinfo : EIATTR_SW_WAR
	.align		4
.L_23:
        /*008c*/ 	.byte	0x04, 0x36
        /*008e*/ 	.short	(.L_25 - .L_24)
.L_24:
        /*0090*/ 	.word	0x00000008
.L_25:


//--------------------- .nv.callgraph             --------------------------
	.section	.nv.callgraph,"",@"SHT_CUDA_CALLGRAPH"
	.align	4
	.sectionentsize	8
	.align		4
        /*0000*/ 	.word	0x00000000
	.align		4
        /*0004*/ 	.word	0xffffffff
	.align		4
        /*0008*/ 	.word	0x00000000
	.align		4
        /*000c*/ 	.word	0xfffffffe
	.align		4
        /*0010*/ 	.word	0x00000000
	.align		4
        /*0014*/ 	.word	0xfffffffd
	.align		4
        /*0018*/ 	.word	0x00000000
	.align		4
        /*001c*/ 	.word	0xfffffffc


//--------------------- .text._Z8oneDconvPiS_S_ii --------------------------
	.section	.text._Z8oneDconvPiS_S_ii,"ax",@progbits
	.align	128
        .global         _Z8oneDconvPiS_S_ii
        .type           _Z8oneDconvPiS_S_ii,@function
        .size           _Z8oneDconvPiS_S_ii,(.L_x_7 - _Z8oneDconvPiS_S_ii)
        .other          _Z8oneDconvPiS_S_ii,@"STO_CUDA_ENTRY STV_DEFAULT"
_Z8oneDconvPiS_S_ii:
.text._Z8oneDconvPiS_S_ii:
[----:B------:R-:W-:Y:S01]  /*0000*/  LDC R1, c[0x0][0x37c] ;  /* 0x0000df00ff017b82 */ /* 0x000fe20000000800 */
[----:B------:R-:W0:Y:S07]  /*0010*/  S2R R3, SR_TID.X ;  /* 0x0000000000037919 */ /* 0x000e2e0000002100 */
[----:B------:R-:W0:Y:S01]  /*0020*/  S2UR UR4, SR_CTAID.X ;  /* 0x00000000000479c3 */ /* 0x000e220000002500 */
[----:B------:R-:W1:Y:S07]  /*0030*/  LDCU UR5, c[0x0][0x398] ;  /* 0x00007300ff0577ac */ /* 0x000e6e0008000800 */
[----:B------:R-:W0:Y:S02]  /*0040*/  LDC R2, c[0x0][0x360] ;  /* 0x0000d800ff027b82 */ /* 0x000e240000000800 */
[----:B0-----:R-:W-:-:S05]  /*0050*/  IMAD R2, R2, UR4, R3 ;  /* 0x0000000402027c24 */ /* 0x001fca000f8e0203 */
[----:B-1----:R-:W-:-:S13]  /*0060*/  ISETP.GE.AND P0, PT, R2, UR5, PT ;  /* 0x0000000502007c0c */ /* 0x002fda000bf06270 */
[----:B------:R-:W-:Y:S05]  /*0070*/  @P0 EXIT ;  /* 0x000000000000094d */ /* 0x000fea0003800000 */
[----:B------:R-:W0:Y:S01]  /*0080*/  LDCU UR6, c[0x0][0x39c] ;  /* 0x00007380ff0677ac */ /* 0x000e220008000800 */
[----:B------:R-:W-:Y:S01]  /*0090*/  HFMA2 R0, -RZ, RZ, 0, 0 ;  /* 0x00000000ff007431 */ /* 0x000fe200000001ff */
[----:B------:R-:W1:Y:S01]  /*00a0*/  LDCU.64 UR8, c[0x0][0x358] ;  /* 0x00006b00ff0877ac */ /* 0x000e620008000a00 */
[----:B0-----:R-:W-:-:S09]  /*00b0*/  UISETP.GE.AND UP0, UPT, UR6, 0x1, UPT ;  /* 0x000000010600788c */ /* 0x001fd2000bf06270 */
[----:B-1----:R-:W-:Y:S05]  /*00c0*/  BRA.U !UP0, `(.L_x_0) ;  /* 0x0000000908887547 */ /* 0x002fea000b800000 */
[----:B------:R-:W-:Y:S01]  /*00d0*/  UISETP.GE.U32.AND UP0, UPT, UR6, 0x8, UPT ;  /* 0x000000080600788c */ /* 0x000fe2000bf06070 */
[----:B------:R-:W-:Y:S01]  /*00e0*/  IMAD.MOV.U32 R3, RZ, RZ, RZ ;  /* 0x000000ffff037224 */ /* 0x000fe200078e00ff */
[----:B------:R-:W-:Y:S01]  /*00f0*/  ULEA.HI UR4, UR6, UR6, URZ, 0x1 ;  /* 0x0000000606047291 */ /* 0x000fe2000f8f08ff */
[----:B------:R-:W-:Y:S01]  /*0100*/  MOV R0, RZ ;  /* 0x000000ff00007202 */ /* 0x000fe20000000f00 */
[----:B------:R-:W-:Y:S02]  /*0110*/  ULOP3.LUT UR7, UR6, 0x7, URZ, 0xc0, !UPT ;  /* 0x0000000706077892 */ /* 0x000fe4000f8ec0ff */
[----:B------:R-:W-:Y:S02]  /*0120*/  USHF.R.S32.HI UR4, URZ, 0x1, UR4 ;  /* 0x00000001ff047899 */ /* 0x000fe40008011404 */
[----:B------:R-:W-:-:S04]  /*0130*/  UISETP.NE.AND UP1, UPT, UR7, URZ, UPT ;  /* 0x000000ff0700728c */ /* 0x000fc8000bf25270 */
[----:B------:R-:W-:Y:S01]  /*0140*/  VIADD R4, R2, -UR4 ;  /* 0x8000000402047c36 */ /* 0x000fe20008000000 */
[----:B------:R-:W-:Y:S06]  /*0150*/  BRA.U !UP0, `(.L_x_1) ;  /* 0x0000000508287547 */ /* 0x000fec000b800000 */
[----:B------:R-:W0:Y:S01]  /*0160*/  LDC.64 R8, c[0x0][0x388] ;  /* 0x0000e200ff087b82 */ /* 0x000e220000000a00 */
[----:B------:R-:W-:Y:S01]  /*0170*/  ULOP3.LUT UR4, UR6, 0x7ffffff8, URZ, 0xc0, !UPT ;  /* 0x7ffffff806047892 */ /* 0x000fe2000f8ec0ff */
[----:B------:R-:W-:Y:S01]  /*0180*/  MOV R5, RZ ;  /* 0x000000ff00057202 */ /* 0x000fe20000000f00 */
[----:B------:R-:W-:Y:S01]  /*0190*/  IMAD.MOV.U32 R0, RZ, RZ, RZ ;  /* 0x000000ffff007224 */ /* 0x000fe200078e00ff */
[----:B------:R-:W1:Y:S03]  /*01a0*/  LDCU UR5, c[0x0][0x398] ;  /* 0x00007300ff0577ac */ /* 0x000e660008000800 */
[----:B------:R-:W-:-:S07]  /*01b0*/  MOV R3, UR4 ;  /* 0x0000000400037c02 */ /* 0x000fce0008000f00 */
.L_x_2:
[----:B------:R-:W-:Y:S02]  /*01c0*/  IMAD.IADD R27, R4, 0x1, R5 ;  /* 0x00000001041b7824 */ /* 0x000fe400078e0205 */
[----:B0-----:R-:W-:-:S03]  /*01d0*/  IMAD.WIDE.U32 R14, R5, 0x4, R8 ;  /* 0x00000004050e7825 */ /* 0x001fc600078e0008 */
[----:B-1----:R-:W-:-:S04]  /*01e0*/  ISETP.GT.AND P6, PT, R27, UR5, PT ;  /* 0x000000051b007c0c */ /* 0x002fc8000bfc4270 */
[----:B------:R-:W-:-:S13]  /*01f0*/  ISETP.LT.OR P6, PT, R27, RZ, P6 ;  /* 0x000000ff1b00720c */ /* 0x000fda00037c1670 */
[----:B------:R-:W0:Y:S01]  /*0200*/  @!P6 LDC.64 R6, c[0x0][0x380] ;  /* 0x0000e000ff06eb82 */ /* 0x000e220000000a00 */
[----:B------:R-:W2:Y:S01]  /*0210*/  @!P6 LDG.E R10, desc[UR8][R14.64] ;  /* 0x000000080e0ae981 */ /* 0x000ea2000c1e1900 */
[----:B0-----:R-:W-:-:S05]  /*0220*/  @!P6 IMAD.WIDE.U32 R6, R27, 0x4, R6 ;  /* 0x000000041b06e825 */ /* 0x001fca00078e0006 */
[----:B------:R0:W2:Y:S01]  /*0230*/  @!P6 LDG.E R11, desc[UR8][R6.64] ;  /* 0x00000008060be981 */ /* 0x0000a2000c1e1900 */
[C---:B------:R-:W-:Y:S01]  /*0240*/  VIADD R17, R27.reuse, 0x2 ;  /* 0x000000021b117836 */ /* 0x040fe20000000000 */
[----:B------:R-:W-:-:S04]  /*0250*/  IADD3 R16, PT, PT, R27, 0x1, RZ ;  /* 0x000000011b107810 */ /* 0x000fc80007ffe0ff */
[C---:B------:R-:W-:Y:S02]  /*0260*/  ISETP.GT.AND P5, PT, R16.reuse, UR5, PT ;  /* 0x0000000510007c0c */ /* 0x040fe4000bfa4270 */
[C---:B------:R-:W-:Y:S02]  /*0270*/  ISETP.GT.AND P4, PT, R17.reuse, UR5, PT ;  /* 0x0000000511007c0c */ /* 0x040fe4000bf84270 */
[----:B------:R-:W-:Y:S02]  /*0280*/  ISETP.LT.OR P5, PT, R16, RZ, P5 ;  /* 0x000000ff1000720c */ /* 0x000fe40002fa1670 */
[----:B------:R-:W-:Y:S01]  /*0290*/  ISETP.LT.OR P4, PT, R17, RZ, P4 ;  /* 0x000000ff1100720c */ /* 0x000fe20002781670 */
[C---:B0-----:R-:W-:Y:S01]  /*02a0*/  VIADD R6, R27.reuse, 0x4 ;  /* 0x000000041b067836 */ /* 0x041fe20000000000 */
[C---:B------:R-:W-:Y:S02]  /*02b0*/  IADD3 R23, PT, PT, R27.reuse, 0x3, RZ ;  /* 0x000000031b177810 */ /* 0x040fe40007ffe0ff */
[----:B------:R-:W-:-:S02]  /*02c0*/  IADD3 R7, PT, PT, R27, 0x5, RZ ;  /* 0x000000051b077810 */ /* 0x000fc40007ffe0ff */
[C---:B------:R-:W-:Y:S02]  /*02d0*/  ISETP.GT.AND P3, PT, R23.reuse, UR5, PT ;  /* 0x0000000517007c0c */ /* 0x040fe4000bf64270 */
[C---:B------:R-:W-:Y:S02]  /*02e0*/  ISETP.GT.AND P2, PT, R6.reuse, UR5, PT ;  /* 0x0000000506007c0c */ /* 0x040fe4000bf44270 */
[----:B------:R-:W-:Y:S01]  /*02f0*/  ISETP.LT.OR P3, PT, R23, RZ, P3 ;  /* 0x000000ff1700720c */ /* 0x000fe20001f61670 */
[----:B------:R-:W0:Y:S01]  /*0300*/  @!P5 LDC.64 R28, c[0x0][0x380] ;  /* 0x0000e000ff1cdb82 */ /* 0x000e220000000a00 */
[----:B------:R-:W-:Y:S01]  /*0310*/  ISETP.GT.AND P1, PT, R7, UR5, PT ;  /* 0x0000000507007c0c */ /* 0x000fe2000bf24270 */
[----:B------:R-:W-:Y:S01]  /*0320*/  VIADD R25, R27, 0x6 ;  /* 0x000000061b197836 */ /* 0x000fe20000000000 */
[----:B------:R-:W-:Y:S01]  /*0330*/  ISETP.LT.OR P2, PT, R6, RZ, P2 ;  /* 0x000000ff0600720c */ /* 0x000fe20001741670 */
[----:B------:R-:W3:Y:S04]  /*0340*/  @!P5 LDG.E R24, desc[UR8][R14.64+0x4] ;  /* 0x000004080e18d981 */ /* 0x000ee8000c1e1900 */
[----:B------:R-:W1:Y:S01]  /*0350*/  @!P4 LDC.64 R20, c[0x0][0x380] ;  /* 0x0000e000ff14cb82 */ /* 0x000e620000000a00 */
[----:B------:R-:W-:-:S02]  /*0360*/  ISETP.LT.OR P1, PT, R7, RZ, P1 ;  /* 0x000000ff0700720c */ /* 0x000fc40000f21670 */
[----:B------:R-:W-:-:S04]  /*0370*/  ISETP.GT.AND P0, PT, R25, UR5, PT ;  /* 0x0000000519007c0c */ /* 0x000fc8000bf04270 */
[----:B------:R-:W-:Y:S01]  /*0380*/  ISETP.LT.OR P0, PT, R25, RZ, P0 ;  /* 0x000000ff1900720c */ /* 0x000fe20000701670 */
[----:B------:R-:W4:Y:S01]  /*0390*/  @!P3 LDC.64 R18, c[0x0][0x380] ;  /* 0x0000e000ff12bb82 */ /* 0x000f220000000a00 */
[----:B------:R-:W-:Y:S01]  /*03a0*/  IADD3 R27, PT, PT, R27, 0x7, RZ ;  /* 0x000000071b1b7810 */ /* 0x000fe20007ffe0ff */
[----:B------:R-:W5:Y:S06]  /*03b0*/  @!P2 LDG.E R26, desc[UR8][R14.64+0x10] ;  /* 0x000010080e1aa981 */ /* 0x000f6c000c1e1900 */
[----:B------:R-:W4:Y:S01]  /*03c0*/  @!P2 LDC.64 R12, c[0x0][0x380] ;  /* 0x0000e000ff0cab82 */ /* 0x000f220000000a00 */
[----:B0-----:R-:W-:-:S06]  /*03d0*/  @!P5 IMAD.WIDE.U32 R28, R16, 0x4, R28 ;  /* 0x00000004101cd825 */ /* 0x001fcc00078e001c */
[----:B------:R-:W3:Y:S01]  /*03e0*/  @!P5 LDG.E R29, desc[UR8][R28.64] ;  /* 0x000000081c1dd981 */ /* 0x000ee2000c1e1900 */
[----:B-1----:R-:W-:Y:S02]  /*03f0*/  @!P4 IMAD.WIDE.U32 R20, R17, 0x4, R20 ;  /* 0x000000041114c825 */ /* 0x002fe400078e0014 */
[----:B------:R-:W0:Y:S04]  /*0400*/  @!P0 LDC.64 R16, c[0x0][0x380] ;  /* 0x0000e000ff108b82 */ /* 0x000e280000000a00 */
[----:B------:R-:W5:Y:S01]  /*0410*/  @!P4 LDG.E R21, desc[UR8][R20.64] ;  /* 0x000000081415c981 */ /* 0x000f62000c1e1900 */
[----:B----4-:R-:W-:-:S06]  /*0420*/  @!P3 IMAD.WIDE.U32 R18, R23, 0x4, R18 ;  /* 0x000000041712b825 */ /* 0x010fcc00078e0012 */
[----:B------:R-:W4:Y:S01]  /*0430*/  @!P3 LDG.E R19, desc[UR8][R18.64] ;  /* 0x000000081213b981 */ /* 0x000f22000c1e1900 */
[----:B------:R-:W-:-:S03]  /*0440*/  @!P2 IMAD.WIDE.U32 R12, R6, 0x4, R12 ;  /* 0x00000004060ca825 */ /* 0x000fc600078e000c */
[----:B------:R-:W5:Y:S04]  /*0450*/  @!P4 LDG.E R6, desc[UR8][R14.64+0x8] ;  /* 0x000008080e06c981 */ /* 0x000f68000c1e1900 */
[----:B------:R-:W4:Y:S01]  /*0460*/  @!P2 LDG.E R13, desc[UR8][R12.64] ;  /* 0x000000080c0da981 */ /* 0x000f22000c1e1900 */
[----:B0-----:R-:W-:-:S03]  /*0470*/  @!P0 IMAD.WIDE.U32 R16, R25, 0x4, R16 ;  /* 0x0000000419108825 */ /* 0x001fc600078e0010 */
[----:B------:R-:W4:Y:S04]  /*0480*/  @!P0 LDG.E R18, desc[UR8][R14.64+0x18] ;  /* 0x000018080e128981 */ /* 0x000f28000c1e1900 */
[----:B------:R-:W4:Y:S04]  /*0490*/  @!P1 LDG.E R25, desc[UR8][R14.64+0x14] ;  /* 0x000014080e199981 */ /* 0x000f28000c1e1900 */
[----:B------:R-:W4:Y:S01]  /*04a0*/  @!P0 LDG.E R17, desc[UR8][R16.64] ;  /* 0x0000000810118981 */ /* 0x000f22000c1e1900 */
[----:B--2---:R-:W-:Y:S02]  /*04b0*/  @!P6 IMAD R0, R11, R10, R0 ;  /* 0x0000000a0b00e224 */ /* 0x004fe400078e0200 */
[----:B------:R-:W0:Y:S01]  /*04c0*/  @!P1 LDC.64 R10, c[0x0][0x380] ;  /* 0x0000e000ff0a9b82 */ /* 0x000e220000000a00 */
[----:B------:R-:W-:-:S04]  /*04d0*/  ISETP.GT.AND P6, PT, R27, UR5, PT ;  /* 0x000000051b007c0c */ /* 0x000fc8000bfc4270 */
[----:B------:R-:W-:-:S13]  /*04e0*/  ISETP.LT.OR P6, PT, R27, RZ, P6 ;  /* 0x000000ff1b00720c */ /* 0x000fda00037c1670 */
[----:B------:R-:W1:Y:S01]  /*04f0*/  @!P6 LDC.64 R22, c[0x0][0x380] ;  /* 0x0000e000ff16eb82 */ /* 0x000e620000000a00 */
[----:B------:R-:W2:Y:S01]  /*0500*/  @!P6 LDG.E R20, desc[UR8][R14.64+0x1c] ;  /* 0x00001c080e14e981 */ /* 0x000ea2000c1e1900 */
[----:B0-----:R-:W-:-:S03]  /*0510*/  @!P1 IMAD.WIDE.U32 R10, R7, 0x4, R10 ;  /* 0x00000004070a9825 */ /* 0x001fc600078e000a */
[----:B------:R-:W4:Y:S04]  /*0520*/  @!P3 LDG.E R7, desc[UR8][R14.64+0xc] ;  /* 0x00000c080e07b981 */ /* 0x000f28000c1e1900 */
[----:B------:R-:W2:Y:S01]  /*0530*/  @!P1 LDG.E R10, desc[UR8][R10.64] ;  /* 0x000000080a0a9981 */ /* 0x000ea2000c1e1900 */
[----:B-1----:R-:W-:-:S06]  /*0540*/  @!P6 IMAD.WIDE.U32 R22, R27, 0x4, R22 ;  /* 0x000000041b16e825 */ /* 0x002fcc00078e0016 */
[----:B------:R-:W2:Y:S01]  /*0550*/  @!P6 LDG.E R23, desc[UR8][R22.64] ;  /* 0x000000081617e981 */ /* 0x000ea2000c1e1900 */
[----:B---3--:R-:W-:Y:S01]  /*0560*/  @!P5 IMAD R0, R29, R24, R0 ;  /* 0x000000181d00d224 */ /* 0x008fe200078e0200 */
[----:B------:R-:W-:-:S03]  /*0570*/  IADD3 R5, PT, PT, R5, 0x8, RZ ;  /* 0x0000000805057810 */ /* 0x000fc60007ffe0ff */
[----:B-----5:R-:W-:-:S04]  /*0580*/  @!P4 IMAD R0, R21, R6, R0 ;  /* 0x000000061500c224 */ /* 0x020fc800078e0200 */
[----:B----4-:R-:W-:-:S04]  /*0590*/  @!P3 IMAD R0, R19, R7, R0 ;  /* 0x000000071300b224 */ /* 0x010fc800078e0200 */
[----:B------:R-:W-:-:S04]  /*05a0*/  @!P2 IMAD R0, R13, R26, R0 ;  /* 0x0000001a0d00a224 */ /* 0x000fc800078e0200 */
[----:B--2---:R-:W-:Y:S01]  /*05b0*/  @!P1 IMAD R0, R10, R25, R0 ;  /* 0x000000190a009224 */ /* 0x004fe200078e0200 */
[----:B------:R-:W-:-:S03]  /*05c0*/  ISETP.NE.AND P1, PT, R5, R3, PT ;  /* 0x000000030500720c */ /* 0x000fc60003f25270 */
[----:B------:R-:W-:-:S04]  /*05d0*/  @!P0 IMAD R0, R17, R18, R0 ;  /* 0x0000001211008224 */ /* 0x000fc800078e0200 */
[----:B------:R-:W-:-:S06]  /*05e0*/  @!P6 IMAD R0, R23, R20, R0 ;  /* 0x000000141700e224 */ /* 0x000fcc00078e0200 */
[----:B------:R-:W-:Y:S05]  /*05f0*/  @P1 BRA `(.L_x_2) ;  /* 0xfffffff800f01947 */ /* 0x000fea000383ffff */
.L_x_1:
[----:B------:R-:W-:Y:S05]  /*0600*/  BRA.U !UP1, `(.L_x_0) ;  /* 0x0000000509387547 */ /* 0x000fea000b800000 */
[----:B------:R-:W0:Y:S01]  /*0610*/  LDCU UR4, c[0x0][0x39c] ;  /* 0x00007380ff0477ac */ /* 0x000e220008000800 */
[----:B------:R-:W-:Y:S02]  /*0620*/  UISETP.GE.U32.AND UP0, UPT, UR7, 0x4, UPT ;  /* 0x000000040700788c */ /* 0x000fe4000bf06070 */
[----:B0-----:R-:W-:-:S04]  /*0630*/  ULOP3.LUT UR6, UR4, 0x3, URZ, 0xc0, !UPT ;  /* 0x0000000304067892 */ /* 0x001fc8000f8ec0ff */
[----:B------:R-:W-:-:S03]  /*0640*/  UISETP.NE.AND UP1, UPT, UR6, URZ, UPT ;  /* 0x000000ff0600728c */ /* 0x000fc6000bf25270 */
[----:B------:R-:W-:Y:S08]  /*0650*/  BRA.U !UP0, `(.L_x_3) ;  /* 0x00000001088c7547 */ /* 0x000ff0000b800000 */
[----:B------:R-:W-:Y:S01]  /*0660*/  IMAD.IADD R17, R4, 0x1, R3 ;  /* 0x0000000104117824 */ /* 0x000fe200078e0203 */
[----:B------:R-:W0:Y:S03]  /*0670*/  LDC.64 R8, c[0x0][0x388] ;  /* 0x0000e200ff087b82 */ /* 0x000e260000000a00 */
[C---:B------:R-:W-:Y:S01]  /*0680*/  VIADD R5, R17.reuse, 0x3 ;  /* 0x0000000311057836 */ /* 0x040fe20000000000 */
[C---:B------:R-:W-:Y:S02]  /*0690*/  ISETP.GT.AND P0, PT, R17.reuse, UR5, PT ;  /* 0x0000000511007c0c */ /* 0x040fe4000bf04270 */
[C---:B------:R-:W-:Y:S02]  /*06a0*/  IADD3 R19, PT, PT, R17.reuse, 0x1, RZ ;  /* 0x0000000111137810 */ /* 0x040fe40007ffe0ff */
[C---:B------:R-:W-:Y:S02]  /*06b0*/  IADD3 R21, PT, PT, R17.reuse, 0x2, RZ ;  /* 0x0000000211157810 */ /* 0x040fe40007ffe0ff */
[----:B------:R-:W-:-:S02]  /*06c0*/  ISETP.LT.OR P0, PT, R17, RZ, P0 ;  /* 0x000000ff1100720c */ /* 0x000fc40000701670 */
[----:B------:R-:W-:Y:S02]  /*06d0*/  ISETP.GT.AND P1, PT, R19, UR5, PT ;  /* 0x0000000513007c0c */ /* 0x000fe4000bf24270 */
[----:B------:R-:W-:Y:S02]  /*06e0*/  ISETP.GT.AND P2, PT, R21, UR5, PT ;  /* 0x0000000515007c0c */ /* 0x000fe4000bf44270 */
[----:B------:R-:W-:Y:S02]  /*06f0*/  ISETP.LT.OR P1, PT, R19, RZ, P1 ;  /* 0x000000ff1300720c */ /* 0x000fe40000f21670 */
[----:B------:R-:W-:Y:S02]  /*0700*/  ISETP.LT.OR P2, PT, R21, RZ, P2 ;  /* 0x000000ff1500720c */ /* 0x000fe40001741670 */
[----:B------:R-:W-:-:S03]  /*0710*/  ISETP.GT.AND P3, PT, R5, UR5, PT ;  /* 0x0000000505007c0c */ /* 0x000fc6000bf64270 */
[----:B------:R-:W1:Y:S01]  /*0720*/  @!P0 LDC.64 R14, c[0x0][0x380] ;  /* 0x0000e000ff0e8b82 */ /* 0x000e620000000a00 */
[----:B------:R-:W-:Y:S01]  /*0730*/  ISETP.LT.OR P3, PT, R5, RZ, P3 ;  /* 0x000000ff0500720c */ /* 0x000fe20001f61670 */
[----:B0-----:R-:W-:-:S05]  /*0740*/  IMAD.WIDE.U32 R8, R3, 0x4, R8 ;  /* 0x0000000403087825 */ /* 0x001fca00078e0008 */
[----:B------:R-:W2:Y:S01]  /*0750*/  @!P0 LDG.E R16, desc[UR8][R8.64] ;  /* 0x0000000808108981 */ /* 0x000ea2000c1e1900 */
[----:B------:R-:W0:Y:S06]  /*0760*/  @!P1 LDC.64 R12, c[0x0][0x380] ;  /* 0x0000e000ff0c9b82 */ /* 0x000e2c0000000a00 */
[----:B------:R-:W3:Y:S02]  /*0770*/  @!P3 LDG.E R18, desc[UR8][R8.64+0xc] ;  /* 0x00000c080812b981 */ /* 0x000ee4000c1e1900 */
[----:B------:R-:W4:Y:S08]  /*0780*/  @!P2 LDC.64 R10, c[0x0][0x380] ;  /* 0x0000e000ff0aab82 */ /* 0x000f300000000a00 */
[----:B------:R-:W5:Y:S01]  /*0790*/  @!P3 LDC.64 R6, c[0x0][0x380] ;  /* 0x0000e000ff06bb82 */ /* 0x000f620000000a00 */
[----:B-1----:R-:W-:-:S02]  /*07a0*/  @!P0 IMAD.WIDE.U32 R14, R17, 0x4, R14 ;  /* 0x00000004110e8825 */ /* 0x002fc400078e000e */
[----:B------:R-:W3:Y:S04]  /*07b0*/  @!P1 LDG.E R17, desc[UR8][R8.64+0x4] ;  /* 0x0000040808119981 */ /* 0x000ee8000c1e1900 */
[----:B------:R-:W2:Y:S01]  /*07c0*/  @!P0 LDG.E R15, desc[UR8][R14.64] ;  /* 0x000000080e0f8981 */ /* 0x000ea2000c1e1900 */
[----:B0-----:R-:W-:-:S06]  /*07d0*/  @!P1 IMAD.WIDE.U32 R12, R19, 0x4, R12 ;  /* 0x00000004130c9825 */ /* 0x001fcc00078e000c */
[----:B------:R-:W3:Y:S01]  /*07e0*/  @!P1 LDG.E R13, desc[UR8][R12.64] ;  /* 0x000000080c0d9981 */ /* 0x000ee2000c1e1900 */
[----:B----4-:R-:W-:-:S06]  /*07f0*/  @!P2 IMAD.WIDE.U32 R10, R21, 0x4, R10 ;  /* 0x00000004150aa825 */ /* 0x010fcc00078e000a */
[----:B------:R-:W4:Y:S01]  /*0800*/  @!P2 LDG.E R11, desc[UR8][R10.64] ;  /* 0x000000080a0ba981 */ /* 0x000f22000c1e1900 */
[----:B-----5:R-:W-:-:S03]  /*0810*/  @!P3 IMAD.WIDE.U32 R6, R5, 0x4, R6 ;  /* 0x000000040506b825 */ /* 0x020fc600078e0006 */
[----:B------:R-:W4:Y:S04]  /*0820*/  @!P2 LDG.E R5, desc[UR8][R8.64+0x8] ;  /* 0x000008080805a981 */ /* 0x000f28000c1e1900 */
[----:B------:R-:W5:Y:S01]  /*0830*/  @!P3 LDG.E R7, desc[UR8][R6.64] ;  /* 0x000000080607b981 */ /* 0x000f62000c1e1900 */
[----:B------:R-:W-:Y:S01]  /*0840*/  IADD3 R3, PT, PT, R3, 0x4, RZ ;  /* 0x0000000403037810 */ /* 0x000fe20007ffe0ff */
[----:B--2---:R-:W-:-:S04]  /*0850*/  @!P0 IMAD R0, R15, R16, R0 ;  /* 0x000000100f008224 */ /* 0x004fc800078e0200 */
[----:B---3--:R-:W-:-:S04]  /*0860*/  @!P1 IMAD R0, R13, R17, R0 ;  /* 0x000000110d009224 */ /* 0x008fc800078e0200 */
[----:B----4-:R-:W-:-:S04]  /*0870*/  @!P2 IMAD R0, R11, R5, R0 ;  /* 0x000000050b00a224 */ /* 0x010fc800078e0200 */
[----:B-----5:R-:W-:-:S07]  /*0880*/  @!P3 IMAD R0, R7, R18, R0 ;  /* 0x000000120700b224 */ /* 0x020fce00078e0200 */
.L_x_3:
[----:B------:R-:W-:Y:S05]  /*0890*/  BRA.U !UP1, `(.L_x_0) ;  /* 0x0000000109947547 */ /* 0x000fea000b800000 */
[----:B------:R-:W-:Y:S02]  /*08a0*/  UISETP.NE.AND UP0, UPT, UR6, 0x1, UPT ;  /* 0x000000010600788c */ /* 0x000fe4000bf05270 */
[----:B------:R-:W-:-:S04]  /*08b0*/  ULOP3.LUT UR4, UR4, 0x1, URZ, 0xc0, !UPT ;  /* 0x0000000104047892 */ /* 0x000fc8000f8ec0ff */
[----:B------:R-:W-:-:S03]  /*08c0*/  UISETP.NE.U32.AND UP1, UPT, UR4, 0x1, UPT ;  /* 0x000000010400788c */ /* 0x000fc6000bf25070 */
[----:B------:R-:W-:Y:S08]  /*08d0*/  BRA.U !UP0, `(.L_x_4) ;  /* 0x00000001084c7547 */ /* 0x000ff0000b800000 */
[----:B------:R-:W-:Y:S01]  /*08e0*/  IADD3 R5, PT, PT, R4, R3, RZ ;  /* 0x0000000304057210 */ /* 0x000fe20007ffe0ff */
[----:B------:R-:W0:Y:S03]  /*08f0*/  LDC.64 R6, c[0x0][0x388] ;  /* 0x0000e200ff067b82 */ /* 0x000e260000000a00 */
[C---:B------:R-:W-:Y:S01]  /*0900*/  ISETP.GT.AND P0, PT, R5.reuse, UR5, PT ;  /* 0x0000000505007c0c */ /* 0x040fe2000bf04270 */
[----:B------:R-:W-:-:S03]  /*0910*/  VIADD R15, R5, 0x1 ;  /* 0x00000001050f7836 */ /* 0x000fc60000000000 */
[----:B------:R-:W-:Y:S02]  /*0920*/  ISETP.LT.OR P0, PT, R5, RZ, P0 ;  /* 0x000000ff0500720c */ /* 0x000fe40000701670 */
[----:B------:R-:W-:-:S04]  /*0930*/  ISETP.GT.AND P1, PT, R15, UR5, PT ;  /* 0x000000050f007c0c */ /* 0x000fc8000bf24270 */
[----:B------:R-:W-:-:S07]  /*0940*/  ISETP.LT.OR P1, PT, R15, RZ, P1 ;  /* 0x000000ff0f00720c */ /* 0x000fce0000f21670 */
[----:B------:R-:W1:Y:S01]  /*0950*/  @!P0 LDC.64 R8, c[0x0][0x380] ;  /* 0x0000e000ff088b82 */ /* 0x000e620000000a00 */
[----:B0-----:R-:W-:-:S07]  /*0960*/  IMAD.WIDE.U32 R10, R3, 0x4, R6 ;  /* 0x00000004030a7825 */ /* 0x001fce00078e0006 */
[----:B------:R-:W0:Y:S01]  /*0970*/  @!P1 LDC.64 R12, c[0x0][0x380] ;  /* 0x0000e000ff0c9b82 */ /* 0x000e220000000a00 */
[----:B-1----:R-:W-:Y:S02]  /*0980*/  @!P0 IMAD.WIDE.U32 R6, R5, 0x4, R8 ;  /* 0x0000000405068825 */ /* 0x002fe400078e0008 */
[----:B------:R-:W2:Y:S04]  /*0990*/  @!P0 LDG.E R5, desc[UR8][R10.64] ;  /* 0x000000080a058981 */ /* 0x000ea8000c1e1900 */
[----:B------:R-:W2:Y:S01]  /*09a0*/  @!P0 LDG.E R7, desc[UR8][R6.64] ;  /* 0x0000000806078981 */ /* 0x000ea2000c1e1900 */
[----:B0-----:R-:W-:-:S03]  /*09b0*/  @!P1 IMAD.WIDE.U32 R8, R15, 0x4, R12 ;  /* 0x000000040f089825 */ /* 0x001fc600078e000c */
[----:B------:R-:W3:Y:S04]  /*09c0*/  @!P1 LDG.E R12, desc[UR8][R10.64+0x4] ;  /* 0x000004080a0c9981 */ /* 0x000ee8000c1e1900 */
[----:B------:R-:W3:Y:S01]  /*09d0*/  @!P1 LDG.E R9, desc[UR8][R8.64] ;  /* 0x0000000808099981 */ /* 0x000ee2000c1e1900 */
[----:B------:R-:W-:Y:S01]  /*09e0*/  IADD3 R3, PT, PT, R3, 0x2, RZ ;  /* 0x0000000203037810 */ /* 0x000fe20007ffe0ff */
[----:B--2---:R-:W-:-:S04]  /*09f0*/  @!P0 IMAD R0, R7, R5, R0 ;  /* 0x0000000507008224 */ /* 0x004fc800078e0200 */
[----:B---3--:R-:W-:-:S07]  /*0a00*/  @!P1 IMAD R0, R9, R12, R0 ;  /* 0x0000000c09009224 */ /* 0x008fce00078e0200 */
.L_x_4:
[----:B------:R-:W-:Y:S05]  /*0a10*/  BRA.U UP1, `(.L_x_0) ;  /* 0x0000000101347547 */ /* 0x000fea000b800000 */
[----:B------:R-:W-:Y:S01]  /*0a20*/  IADD3 R9, PT, PT, R4, R3, RZ ;  /* 0x0000000304097210 */ /* 0x000fe20007ffe0ff */
[----:B------:R-:W-:Y:S03]  /*0a30*/  BSSY.RECONVERGENT B0, `(.L_x_0) ;  /* 0x000000b000007945 */ /* 0x000fe60003800200 */
[----:B------:R-:W-:-:S04]  /*0a40*/  ISETP.GT.AND P0, PT, R9, UR5, PT ;  /* 0x0000000509007c0c */ /* 0x000fc8000bf04270 */
[----:B------:R-:W-:-:S13]  /*0a50*/  ISETP.LT.OR P0, PT, R9, RZ, P0 ;  /* 0x000000ff0900720c */ /* 0x000fda0000701670 */
[----:B------:R-:W-:Y:S05]  /*0a60*/  @P0 BRA `(.L_x_5) ;  /* 0x00000000001c0947 */ /* 0x000fea0003800000 */
[----:B------:R-:W0:Y:S08]  /*0a70*/  LDC.64 R4, c[0x0][0x380] ;  /* 0x0000e000ff047b82 */ /* 0x000e300000000a00 */
[----:B------:R-:W1:Y:S01]  /*0a80*/  LDC.64 R6, c[0x0][0x388] ;  /* 0x0000e200ff067b82 */ /* 0x000e620000000a00 */
[----:B0-----:R-:W-:-:S06]  /*0a90*/  IMAD.WIDE.U32 R4, R9, 0x4, R4 ;  /* 0x0000000409047825 */ /* 0x001fcc00078e0004 */
[----:B------:R-:W2:Y:S01]  /*0aa0*/  LDG.E R5, desc[UR8][R4.64] ;  /* 0x0000000804057981 */ /* 0x000ea2000c1e1900 */
[----:B-1----:R-:W-:-:S06]  /*0ab0*/  IMAD.WIDE.U32 R6, R3, 0x4, R6 ;  /* 0x0000000403067825 */ /* 0x002fcc00078e0006 */
[----:B------:R-:W2:Y:S02]  /*0ac0*/  LDG.E R6, desc[UR8][R6.64] ;  /* 0x0000000806067981 */ /* 0x000ea4000c1e1900 */
[----:B--2---:R-:W-:-:S07]  /*0ad0*/  IMAD R0, R5, R6, R0 ;  /* 0x0000000605007224 */ /* 0x004fce00078e0200 */
.L_x_5:
[----:B------:R-:W-:Y:S05]  /*0ae0*/  BSYNC.RECONVERGENT B0 ;  /* 0x0000000000007941 */ /* 0x000fea0003800200 */
.L_x_0:
[----:B------:R-:W0:Y:S02]  /*0af0*/  LDC.64 R4, c[0x0][0x390] ;  /* 0x0000e400ff047b82 */ /* 0x000e240000000a00 */
[----:B0-----:R-:W-:-:S05]  /*0b00*/  IMAD.WIDE R2, R2, 0x4, R4 ;  /* 0x0000000402027825 */ /* 0x001fca00078e0204 */
[----:B------:R-:W-:Y:S01]  /*0b10*/  STG.E desc[UR8][R2.64], R0 ;  /* 0x0000000002007986 */ /* 0x000fe2000c101908 */
[----:B------:R-:W-:Y:S05]  /*0b20*/  EXIT ;  /* 0x000000000000794d */ /* 0x000fea0003800000 */
.L_x_6:
[----:B------:R-:W-:-:S00]  /*0b30*/  BRA `(.L_x_6) ;  /* 0xfffffffc00fc7947 */ /* 0x000fc0000383ffff */
[----:B------:R-:W-:-:S00]  /*0b40*/  NOP ;  /* 0x0000000000007918 */ /* 0x000fc00000000000 */
        /* <DEDUP_REMOVED lines=11> */
.L_x_7:


//--------------------- .nv.shared.reserved.0     --------------------------
	.section	.nv.shared.reserved.0,"aw",@nobits
	.weak		__nv_reservedSMEM_offset_0_alias
	.size		__nv_reservedSMEM_offset_0_alias, 0, 64
	.other		__nv_reservedSMEM_offset_0_alias,@"STO_CUDA_RESERVED_SHARED STV_DEFAULT"
__nv_reservedSMEM_offset_0_alias:
	.zero		0
	.zero		64


//--------------------- .nv.constant0._Z8oneDconvPiS_S_ii --------------------------
	.section	.nv.constant0._Z8oneDconvPiS_S_ii,"a",@progbits
	.sectionflags	@""
	.align	4
.nv.constant0._Z8oneDconvPiS_S_ii:
	.zero		928


//--------------------- SYMBOLS --------------------------

	.type		.nv.reservedSmem.offset0,@object
	.size		.nv.reservedSmem.offset0,0x4
